//
// Generated by NVIDIA NVVM Compiler
//
// Compiler Build ID: CL-36424714
// Cuda compilation tools, release 13.0, V13.0.88
// Based on NVVM 20.0.0
//

.version 9.0
.target sm_100
.address_size 64

	// .globl	_Z3subPKdS0_Pdi

.visible .entry _Z3subPKdS0_Pdi(
	.param .u64 .ptr .align 1 _Z3subPKdS0_Pdi_param_0,
	.param .u64 .ptr .align 1 _Z3subPKdS0_Pdi_param_1,
	.param .u64 .ptr .align 1 _Z3subPKdS0_Pdi_param_2,
	.param .u32 _Z3subPKdS0_Pdi_param_3
)
{
	.reg .pred 	%p<3>;
	.reg .b32 	%r<11>;
	.reg .b64 	%rd<11>;
	.reg .b64 	%fd<4>;

	ld.param.u64 	%rd4, [_Z3subPKdS0_Pdi_param_0];
	ld.param.u64 	%rd5, [_Z3subPKdS0_Pdi_param_1];
	ld.param.u64 	%rd6, [_Z3subPKdS0_Pdi_param_2];
	ld.param.u32 	%r6, [_Z3subPKdS0_Pdi_param_3];
	mov.u32 	%r7, %tid.x;
	mov.u32 	%r8, %ctaid.x;
	mov.u32 	%r1, %ntid.x;
	mad.lo.s32 	%r10, %r8, %r1, %r7;
	setp.ge.s32 	%p1, %r10, %r6;
	@%p1 bra 	$L__BB0_3;
	mov.u32 	%r9, %nctaid.x;
	mul.lo.s32 	%r3, %r9, %r1;
	cvta.to.global.u64 	%rd1, %rd4;
	cvta.to.global.u64 	%rd2, %rd5;
	cvta.to.global.u64 	%rd3, %rd6;
$L__BB0_2:
	mul.wide.s32 	%rd7, %r10, 8;
	add.s64 	%rd8, %rd1, %rd7;
	ld.global.f64 	%fd1, [%rd8];
	add.s64 	%rd9, %rd2, %rd7;
	ld.global.f64 	%fd2, [%rd9];
	sub.f64 	%fd3, %fd1, %fd2;
	add.s64 	%rd10, %rd3, %rd7;
	st.global.f64 	[%rd10], %fd3;
	add.s32 	%r10, %r10, %r3;
	setp.lt.s32 	%p2, %r10, %r6;
	@%p2 bra 	$L__BB0_2;
$L__BB0_3:
	ret;

}


// ===== COMPILED SASS (sm_100) =====

	.target	sm_100

	.elftype	@"ET_EXEC"


//--------------------- .note.nv.tkinfo           --------------------------
	.section	.note.nv.tkinfo,"",@"SHT_NOTE"
	.sectionflags	@"SHF_NOTE_NV_TKINFO"
	.tkinfo
        /*0018*/ 	.word	0x00000002
        /*0030*/ 	.string	""
        /*0030*/ 	.string	"ptxas"
        /*0030*/ 	.string	"Cuda compilation tools, release 13.0, V13.0.88"
        /*0030*/ 	.string	"Build cuda_13.0.r13.0/compiler.36424714_0"
        /*0030*/ 	.string	"-arch sm_100 -m 64 "



//--------------------- .note.nv.cuinfo           --------------------------
	.section	.note.nv.cuinfo,"",@"SHT_NOTE"
	.sectionflags	@"SHF_NOTE_NV_CUINFO"
        /*0018*/ 	.short	0x0002
        /*001a*/ 	.short	0x0064
        /*001c*/ 	.short	0x0082
	.zero		2


//--------------------- .nv.info                  --------------------------
	.section	.nv.info,"",@"SHT_CUDA_INFO"
	.align	4


	//----- nvinfo : EIATTR_REGCOUNT
	.align		4
        /*0000*/ 	.byte	0x04, 0x2f
        /*0002*/ 	.short	(.L_1 - .L_0)
	.align		4
.L_0:
        /*0004*/ 	.word	index@(_Z3subPKdS0_Pdi)
        /*0008*/ 	.word	0x00000014


	//----- nvinfo : EIATTR_FRAME_SIZE
	.align		4
.L_1:
        /*000c*/ 	.byte	0x04, 0x11
        /*000e*/ 	.short	(.L_3 - .L_2)
	.align		4
.L_2:
        /*0010*/ 	.word	index@(_Z3subPKdS0_Pdi)
        /*0014*/ 	.word	0x00000000


	//----- nvinfo : EIATTR_MIN_STACK_SIZE
	.align		4
.L_3:
        /*0018*/ 	.byte	0x04, 0x12
        /*001a*/ 	.short	(.L_5 - .L_4)
	.align		4
.L_4:
        /*001c*/ 	.word	index@(_Z3subPKdS0_Pdi)
        /*0020*/ 	.word	0x00000000
.L_5:


//--------------------- .nv.compat                --------------------------
	.section	.nv.compat,"",@"SHT_CUDA_COMPAT_INFO"
	.align	4
        /*0000*/ 	.byte	0x02, 0x09, 0x00, 0x00, 0x02, 0x02, 0x01, 0x00, 0x02, 0x05, 0x05, 0x00, 0x03, 0x07, 0x01, 0x01
        /*0010*/ 	.byte	0x02, 0x03, 0x00, 0x00, 0x02, 0x06, 0x01, 0x00, 0x04, 0x0b, 0x08, 0x00, 0x01, 0x00, 0x00, 0x00
        /*0020*/ 	.byte	0x00, 0x00, 0x00, 0x00


//--------------------- .nv.info._Z3subPKdS0_Pdi  --------------------------
	.section	.nv.info._Z3subPKdS0_Pdi,"",@"SHT_CUDA_INFO"
	.sectionflags	@""
	.align	4


	//----- nvinfo : EIATTR_CUDA_API_VERSION
	.align		4
        /*0000*/ 	.byte	0x04, 0x37
        /*0002*/ 	.short	(.L_7 - .L_6)
.L_6:
        /*0004*/ 	.word	0x00000082


	//----- nvinfo : EIATTR_KPARAM_INFO
	.align		4
.L_7:
        /*0008*/ 	.byte	0x04, 0x17
        /*000a*/ 	.short	(.L_9 - .L_8)
.L_8:
        /*000c*/ 	.word	0x00000000
        /*0010*/ 	.short	0x0003
        /*0012*/ 	.short	0x0018
        /*0014*/ 	.byte	0x00, 0xf0, 0x11, 0x00


	//----- nvinfo : EIATTR_KPARAM_INFO
	.align		4
.L_9:
        /*0018*/ 	.byte	0x04, 0x17
        /*001a*/ 	.short	(.L_11 - .L_10)
.L_10:
        /*001c*/ 	.word	0x00000000
        /*0020*/ 	.short	0x0002
        /*0022*/ 	.short	0x0010
        /*0024*/ 	.byte	0x00, 0xf5, 0x21, 0x00


	//----- nvinfo : EIATTR_KPARAM_INFO
	.align		4
.L_11:
        /*0028*/ 	.byte	0x04, 0x17
        /*002a*/ 	.short	(.L_13 - .L_12)
.L_12:
        /*002c*/ 	.word	0x00000000
        /*0030*/ 	.short	0x0001
        /*0032*/ 	.short	0x0008
        /*0034*/ 	.byte	0x00, 0xf5, 0x21, 0x00


	//----- nvinfo : EIATTR_KPARAM_INFO
	.align		4
.L_13:
        /*0038*/ 	.byte	0x04, 0x17
        /*003a*/ 	.short	(.L_15 - .L_14)
.L_14:
        /*003c*/ 	.word	0x00000000
        /*0040*/ 	.short	0x0000
        /*0042*/ 	.short	0x0000
        /*0044*/ 	.byte	0x00, 0xf5, 0x21, 0x00


	//----- nvinfo : EIATTR_SPARSE_MMA_MASK
	.align		4
.L_15:
        /*0048*/ 	.byte	0x03, 0x50
        /*004a*/ 	.short	0x0000


	//----- nvinfo : EIATTR_MAXREG_COUNT
	.align		4
        /*004c*/ 	.byte	0x03, 0x1b
        /*004e*/ 	.short	0x00ff


	//----- nvinfo : EIATTR_MERCURY_ISA_VERSION
	.align		4
        /*0050*/ 	.byte	0x03, 0x5f
        /*0052*/ 	.short	0x0101


	//----- nvinfo : EIATTR_VRC_CTA_INIT_COUNT
	.align		4
        /*0054*/ 	.byte	0x02, 0x4a
	.zero		1
	.zero		1


	//----- nvinfo : EIATTR_EXIT_INSTR_OFFSETS
	.align		4
        /*0058*/ 	.byte	0x04, 0x1c
        /*005a*/ 	.short	(.L_17 - .L_16)


	//   ....[0]....
.L_16:
        /*005c*/ 	.word	0x00000070


	//   ....[1]....
        /*0060*/ 	.word	0x00000180


	//----- nvinfo : EIATTR_CRS_STACK_SIZE
	.align		4
.L_17:
        /*0064*/ 	.byte	0x04, 0x1e
        /*0066*/ 	.short	(.L_19 - .L_18)
.L_18:
        /*0068*/ 	.word	0x00000000


	//----- nvinfo : EIATTR_CBANK_PARAM_SIZE
	.align		4
.L_19:
        /*006c*/ 	.byte	0x03, 0x19
        /*006e*/ 	.short	0x001c


	//----- nvinfo : EIATTR_PARAM_CBANK
	.align		4
        /*0070*/ 	.byte	0x04, 0x0a
        /*0072*/ 	.short	(.L_21 - .L_20)
	.align		4
.L_20:
        /*0074*/ 	.word	index@(.nv.constant0._Z3subPKdS0_Pdi)
        /*0078*/ 	.short	0x0380
        /*007a*/ 	.short	0x001c


	//----- nvinfo : EIATTR_SW_WAR
	.align		4
.L_21:
        /*007c*/ 	.byte	0x04, 0x36
        /*007e*/ 	.short	(.L_23 - .L_22)
.L_22:
        /*0080*/ 	.word	0x00000008
.L_23:


//--------------------- .nv.callgraph             --------------------------
	.section	.nv.callgraph,"",@"SHT_CUDA_CALLGRAPH"
	.align	4
	.sectionentsize	8
	.align		4
        /*0000*/ 	.word	0x00000000
	.align		4
        /*0004*/ 	.word	0xffffffff
	.align		4
        /*0008*/ 	.word	0x00000000
	.align		4
        /*000c*/ 	.word	0xfffffffe
	.align		4
        /*0010*/ 	.word	0x00000000
	.align		4
        /*0014*/ 	.word	0xfffffffd
	.align		4
        /*0018*/ 	.word	0x00000000
	.align		4
        /*001c*/ 	.word	0xfffffffc


//--------------------- .text._Z3subPKdS0_Pdi     --------------------------
	.section	.text._Z3subPKdS0_Pdi,"ax",@progbits
	.align	128
        .global         _Z3subPKdS0_Pdi
        .type           _Z3subPKdS0_Pdi,@function
        .size           _Z3subPKdS0_Pdi,(.L_x_2 - _Z3subPKdS0_Pdi)
        .other          _Z3subPKdS0_Pdi,@"STO_CUDA_ENTRY STV_DEFAULT"
_Z3subPKdS0_Pdi:
.text._Z3subPKdS0_Pdi:
[----:B------:R-:W-:Y:S01]  /*0000*/  LDC R1, c[0x0][0x37c] ;  /* 0x0000df00ff017b82 */ /* 0x000fe20000000800 */
[----:B------:R-:W0:Y:S07]  /*0010*/  S2R R0, SR_TID.X ;  /* 0x0000000000007919 */ /* 0x000e2e0000002100 */
[----:B------:R-:W0:Y:S01]  /*0020*/  S2UR UR4, SR_CTAID.X ;  /* 0x00000000000479c3 */ /* 0x000e220000002500 */
[----:B------:R-:W1:Y:S07]  /*0030*/  LDCU UR5, c[0x0][0x398] ;  /* 0x00007300ff0577ac */ /* 0x000e6e0008000800 */
[----:B------:R-:W0:Y:S02]  /*0040*/  LDC R17, c[0x0][0x360] ;  /* 0x0000d800ff117b82 */ /* 0x000e240000000800 */
[----:B0-----:R-:W-:-:S05]  /*0050*/  IMAD R0, R17, UR4, R0 ;  /* 0x0000000411007c24 */ /* 0x001fca000f8e0200 */
[----:B-1----:R-:W-:-:S13]  /*0060*/  ISETP.GE.AND P0, PT, R0, UR5, PT ;  /* 0x0000000500007c0c */ /* 0x002fda000bf06270 */
[----:B------:R-:W-:Y:S05]  /*0070*/  @P0 EXIT ;  /* 0x000000000000094d */ /* 0x000fea0003800000 */
[----:B------:R-:W0:Y:S01]  /*0080*/  LDC.64 R14, c[0x0][0x390] ;  /* 0x0000e400ff0e7b82 */ /* 0x000e220000000a00 */
[----:B------:R-:W1:Y:S01]  /*0090*/  LDCU UR4, c[0x0][0x370] ;  /* 0x00006e00ff0477ac */ /* 0x000e620008000800 */
[----:B------:R-:W2:Y:S06]  /*00a0*/  LDCU.64 UR6, c[0x0][0x358] ;  /* 0x00006b00ff0677ac */ /* 0x000eac0008000a00 */
[----:B------:R-:W3:Y:S08]  /*00b0*/  LDC.64 R10, c[0x0][0x380] ;  /* 0x0000e000ff0a7b82 */ /* 0x000ef00000000a00 */
[----:B------:R-:W4:Y:S01]  /*00c0*/  LDC.64 R12, c[0x0][0x388] ;  /* 0x0000e200ff0c7b82 */ /* 0x000f220000000a00 */
[----:B-1----:R-:W-:-:S07]  /*00d0*/  IMAD R17, R17, UR4, RZ ;  /* 0x0000000411117c24 */ /* 0x002fce000f8e02ff */
.L_x_0:
[----:B---3--:R-:W-:-:S04]  /*00e0*/  IMAD.WIDE R2, R0, 0x8, R10 ;  /* 0x0000000800027825 */ /* 0x008fc800078e020a */
[C---:B----4-:R-:W-:Y:S02]  /*00f0*/  IMAD.WIDE R4, R0.reuse, 0x8, R12 ;  /* 0x0000000800047825 */ /* 0x050fe400078e020c */
[----:B--2---:R-:W2:Y:S04]  /*0100*/  LDG.E.64 R2, desc[UR6][R2.64] ;  /* 0x0000000602027981 */ /* 0x004ea8000c1e1b00 */
[----:B------:R-:W2:Y:S01]  /*0110*/  LDG.E.64 R4, desc[UR6][R4.64] ;  /* 0x0000000604047981 */ /* 0x000ea2000c1e1b00 */
[----:B01----:R-:W-:Y:S01]  /*0120*/  IMAD.WIDE R8, R0, 0x8, R14 ;  /* 0x0000000800087825 */ /* 0x003fe200078e020e */
[----:B------:R-:W-:-:S04]  /*0130*/  IADD3 R0, PT, PT, R17, R0, RZ ;  /* 0x0000000011007210 */ /* 0x000fc80007ffe0ff */
[----:B------:R-:W-:Y:S01]  /*0140*/  ISETP.GE.AND P0, PT, R0, UR5, PT ;  /* 0x0000000500007c0c */ /* 0x000fe2000bf06270 */
[----:B--2---:R-:W-:-:S07]  /*0150*/  DADD R6, R2, -R4 ;  /* 0x0000000002067229 */ /* 0x004fce0000000804 */
[----:B------:R1:W-:Y:S05]  /*0160*/  STG.E.64 desc[UR6][R8.64], R6 ;  /* 0x0000000608007986 */ /* 0x0003ea000c101b06 */
[----:B------:R-:W-:Y:S05]  /*0170*/  @!P0 BRA `(.L_x_0) ;  /* 0xfffffffc00d88947 */ /* 0x000fea000383ffff */
[----:B------:R-:W-:Y:S05]  /*0180*/  EXIT ;  /* 0x000000000000794d */ /* 0x000fea0003800000 */
.L_x_1:
[----:B------:R-:W-:-:S00]  /*0190*/  BRA `(.L_x_1) ;  /* 0xfffffffc00fc7947 */ /* 0x000fc0000383ffff */
[----:B------:R-:W-:-:S00]  /*01a0*/  NOP ;  /* 0x0000000000007918 */ /* 0x000fc00000000000 */
        /* <DEDUP_REMOVED lines=13> */
.L_x_2:


//--------------------- .nv.shared.reserved.0     --------------------------
	.section	.nv.shared.reserved.0,"aw",@nobits
	.weak		__nv_reservedSMEM_offset_0_alias
	.size		__nv_reservedSMEM_offset_0_alias, 0, 64
	.other		__nv_reservedSMEM_offset_0_alias,@"STO_CUDA_RESERVED_SHARED STV_DEFAULT"
__nv_reservedSMEM_offset_0_alias:
	.zero		0
	.zero		64


//--------------------- .nv.constant0._Z3subPKdS0_Pdi --------------------------
	.section	.nv.constant0._Z3subPKdS0_Pdi,"a",@progbits
	.sectionflags	@""
	.align	4
.nv.constant0._Z3subPKdS0_Pdi:
	.zero		924


//--------------------- SYMBOLS --------------------------

	.type		.nv.reservedSmem.offset0,@object
	.size		.nv.reservedSmem.offset0,0x4
